//
// Generated by NVIDIA NVVM Compiler
//
// Compiler Build ID: CL-36424714
// Cuda compilation tools, release 13.0, V13.0.88
// Based on NVVM 20.0.0
//

.version 9.0
.target sm_100
.address_size 64

	// .globl	_Z9matrixMulPfS_S_

.visible .entry _Z9matrixMulPfS_S_(
	.param .u64 .ptr .align 1 _Z9matrixMulPfS_S__param_0,
	.param .u64 .ptr .align 1 _Z9matrixMulPfS_S__param_1,
	.param .u64 .ptr .align 1 _Z9matrixMulPfS_S__param_2
)
{
	.reg .pred 	%p<5>;
	.reg .b32 	%r<17>;
	.reg .b32 	%f<16>;
	.reg .b64 	%rd<20>;

	ld.param.u64 	%rd7, [_Z9matrixMulPfS_S__param_0];
	ld.param.u64 	%rd8, [_Z9matrixMulPfS_S__param_1];
	ld.param.u64 	%rd6, [_Z9matrixMulPfS_S__param_2];
	cvta.to.global.u64 	%rd9, %rd8;
	cvta.to.global.u64 	%rd10, %rd7;
	mov.u32 	%r8, %ctaid.y;
	mov.u32 	%r9, %ntid.y;
	mov.u32 	%r10, %tid.y;
	mad.lo.s32 	%r1, %r8, %r9, %r10;
	mov.u32 	%r11, %ctaid.x;
	mov.u32 	%r12, %ntid.x;
	mov.u32 	%r13, %tid.x;
	mad.lo.s32 	%r2, %r11, %r12, %r13;
	mul.wide.u32 	%rd11, %r9, %r8;
	cvt.u64.u32 	%rd12, %r10;
	add.s64 	%rd13, %rd11, %rd12;
	mad.lo.s64 	%rd14, %rd13, 8320, %rd10;
	add.s64 	%rd19, %rd14, 8;
	add.s64 	%rd2, %rd9, 8448;
	mov.f32 	%f15, 0f00000000;
	mov.b32 	%r16, 0;
	mov.u32 	%r15, %r2;
$L__BB0_1:
	mul.wide.s32 	%rd15, %r15, 4;
	add.s64 	%rd4, %rd2, %rd15;
	ld.global.f32 	%f5, [%rd19+-8];
	ld.global.f32 	%f6, [%rd4+-8448];
	fma.rn.f32 	%f7, %f5, %f6, %f15;
	ld.global.f32 	%f8, [%rd19+-4];
	ld.global.f32 	%f9, [%rd4+-4224];
	fma.rn.f32 	%f10, %f8, %f9, %f7;
	ld.global.f32 	%f11, [%rd19];
	ld.global.f32 	%f12, [%rd4];
	fma.rn.f32 	%f2, %f11, %f12, %f10;
	setp.eq.s32 	%p1, %r16, 2052;
	@%p1 bra 	$L__BB0_3;
	ld.global.f32 	%f13, [%rd19+4];
	ld.global.f32 	%f14, [%rd4+4224];
	fma.rn.f32 	%f15, %f13, %f14, %f2;
	add.s32 	%r16, %r16, 4;
	add.s64 	%rd19, %rd19, 16;
	add.s32 	%r15, %r15, 4224;
	bra.uni 	$L__BB0_1;
$L__BB0_3:
	setp.gt.u32 	%p2, %r1, 2054;
	setp.gt.s32 	%p3, %r2, 1030;
	or.pred  	%p4, %p2, %p3;
	@%p4 bra 	$L__BB0_5;
	mad.lo.s32 	%r14, %r1, 1031, %r2;
	cvta.to.global.u64 	%rd16, %rd6;
	mul.wide.s32 	%rd17, %r14, 4;
	add.s64 	%rd18, %rd16, %rd17;
	st.global.f32 	[%rd18], %f2;
$L__BB0_5:
	ret;

}


// ===== COMPILED SASS (sm_100) =====

	.target	sm_100

	.elftype	@"ET_EXEC"


//--------------------- .note.nv.tkinfo           --------------------------
	.section	.note.nv.tkinfo,"",@"SHT_NOTE"
	.sectionflags	@"SHF_NOTE_NV_TKINFO"
	.tkinfo
        /*0018*/ 	.word	0x00000002
        /*0030*/ 	.string	""
        /*0030*/ 	.string	"ptxas"
        /*0030*/ 	.string	"Cuda compilation tools, release 13.0, V13.0.88"
        /*0030*/ 	.string	"Build cuda_13.0.r13.0/compiler.36424714_0"
        /*0030*/ 	.string	"-arch sm_100 -m 64 "



//--------------------- .note.nv.cuinfo           --------------------------
	.section	.note.nv.cuinfo,"",@"SHT_NOTE"
	.sectionflags	@"SHF_NOTE_NV_CUINFO"
        /*0018*/ 	.short	0x0002
        /*001a*/ 	.short	0x0064
        /*001c*/ 	.short	0x0082
	.zero		2


//--------------------- .nv.info                  --------------------------
	.section	.nv.info,"",@"SHT_CUDA_INFO"
	.align	4


	//----- nvinfo : EIATTR_REGCOUNT
	.align		4
        /*0000*/ 	.byte	0x04, 0x2f
        /*0002*/ 	.short	(.L_1 - .L_0)
	.align		4
.L_0:
        /*0004*/ 	.word	index@(_Z9matrixMulPfS_S_)
        /*0008*/ 	.word	0x00000020


	//----- nvinfo : EIATTR_FRAME_SIZE
	.align		4
.L_1:
        /*000c*/ 	.byte	0x04, 0x11
        /*000e*/ 	.short	(.L_3 - .L_2)
	.align		4
.L_2:
        /*0010*/ 	.word	index@(_Z9matrixMulPfS_S_)
        /*0014*/ 	.word	0x00000000


	//----- nvinfo : EIATTR_MIN_STACK_SIZE
	.align		4
.L_3:
        /*0018*/ 	.byte	0x04, 0x12
        /*001a*/ 	.short	(.L_5 - .L_4)
	.align		4
.L_4:
        /*001c*/ 	.word	index@(_Z9matrixMulPfS_S_)
        /*0020*/ 	.word	0x00000000
.L_5:


//--------------------- .nv.compat                --------------------------
	.section	.nv.compat,"",@"SHT_CUDA_COMPAT_INFO"
	.align	4
        /*0000*/ 	.byte	0x02, 0x09, 0x00, 0x00, 0x02, 0x02, 0x01, 0x00, 0x02, 0x05, 0x05, 0x00, 0x03, 0x07, 0x01, 0x01
        /*0010*/ 	.byte	0x02, 0x03, 0x00, 0x00, 0x02, 0x06, 0x01, 0x00, 0x04, 0x0b, 0x08, 0x00, 0x09, 0x00, 0x00, 0x00
        /*0020*/ 	.byte	0x00, 0x00, 0x00, 0x00


//--------------------- .nv.info._Z9matrixMulPfS_S_ --------------------------
	.section	.nv.info._Z9matrixMulPfS_S_,"",@"SHT_CUDA_INFO"
	.sectionflags	@""
	.align	4


	//----- nvinfo : EIATTR_CUDA_API_VERSION
	.align		4
        /*0000*/ 	.byte	0x04, 0x37
        /*0002*/ 	.short	(.L_7 - .L_6)
.L_6:
        /*0004*/ 	.word	0x00000082


	//----- nvinfo : EIATTR_KPARAM_INFO
	.align		4
.L_7:
        /*0008*/ 	.byte	0x04, 0x17
        /*000a*/ 	.short	(.L_9 - .L_8)
.L_8:
        /*000c*/ 	.word	0x00000000
        /*0010*/ 	.short	0x0002
        /*0012*/ 	.short	0x0010
        /*0014*/ 	.byte	0x00, 0xf5, 0x21, 0x00


	//----- nvinfo : EIATTR_KPARAM_INFO
	.align		4
.L_9:
        /*0018*/ 	.byte	0x04, 0x17
        /*001a*/ 	.short	(.L_11 - .L_10)
.L_10:
        /*001c*/ 	.word	0x00000000
        /*0020*/ 	.short	0x0001
        /*0022*/ 	.short	0x0008
        /*0024*/ 	.byte	0x00, 0xf5, 0x21, 0x00


	//----- nvinfo : EIATTR_KPARAM_INFO
	.align		4
.L_11:
        /*0028*/ 	.byte	0x04, 0x17
        /*002a*/ 	.short	(.L_13 - .L_12)
.L_12:
        /*002c*/ 	.word	0x00000000
        /*0030*/ 	.short	0x0000
        /*0032*/ 	.short	0x0000
        /*0034*/ 	.byte	0x00, 0xf5, 0x21, 0x00


	//----- nvinfo : EIATTR_SPARSE_MMA_MASK
	.align		4
.L_13:
        /*0038*/ 	.byte	0x03, 0x50
        /*003a*/ 	.short	0x0000


	//----- nvinfo : EIATTR_MAXREG_COUNT
	.align		4
        /*003c*/ 	.byte	0x03, 0x1b
        /*003e*/ 	.short	0x00ff


	//----- nvinfo : EIATTR_MERCURY_ISA_VERSION
	.align		4
        /*0040*/ 	.byte	0x03, 0x5f
        /*0042*/ 	.short	0x0101


	//----- nvinfo : EIATTR_VRC_CTA_INIT_COUNT
	.align		4
        /*0044*/ 	.byte	0x02, 0x4a
	.zero		1
	.zero		1


	//----- nvinfo : EIATTR_EXIT_INSTR_OFFSETS
	.align		4
        /*0048*/ 	.byte	0x04, 0x1c
        /*004a*/ 	.short	(.L_15 - .L_14)


	//   ....[0]....
.L_14:
        /*004c*/ 	.word	0x00000e00


	//   ....[1]....
        /*0050*/ 	.word	0x00000e50


	//----- nvinfo : EIATTR_CBANK_PARAM_SIZE
	.align		4
.L_15:
        /*0054*/ 	.byte	0x03, 0x19
        /*0056*/ 	.short	0x0018


	//----- nvinfo : EIATTR_PARAM_CBANK
	.align		4
        /*0058*/ 	.byte	0x04, 0x0a
        /*005a*/ 	.short	(.L_17 - .L_16)
	.align		4
.L_16:
        /*005c*/ 	.word	index@(.nv.constant0._Z9matrixMulPfS_S_)
        /*0060*/ 	.short	0x0380
        /*0062*/ 	.short	0x0018


	//----- nvinfo : EIATTR_SW_WAR
	.align		4
.L_17:
        /*0064*/ 	.byte	0x04, 0x36
        /*0066*/ 	.short	(.L_19 - .L_18)
.L_18:
        /*0068*/ 	.word	0x00000008
.L_19:


//--------------------- .nv.callgraph             --------------------------
	.section	.nv.callgraph,"",@"SHT_CUDA_CALLGRAPH"
	.align	4
	.sectionentsize	8
	.align		4
        /*0000*/ 	.word	0x00000000
	.align		4
        /*0004*/ 	.word	0xffffffff
	.align		4
        /*0008*/ 	.word	0x00000000
	.align		4
        /*000c*/ 	.word	0xfffffffe
	.align		4
        /*0010*/ 	.word	0x00000000
	.align		4
        /*0014*/ 	.word	0xfffffffd
	.align		4
        /*0018*/ 	.word	0x00000000
	.align		4
        /*001c*/ 	.word	0xfffffffc


//--------------------- .text._Z9matrixMulPfS_S_  --------------------------
	.section	.text._Z9matrixMulPfS_S_,"ax",@progbits
	.align	128
        .global         _Z9matrixMulPfS_S_
        .type           _Z9matrixMulPfS_S_,@function
        .size           _Z9matrixMulPfS_S_,(.L_x_2 - _Z9matrixMulPfS_S_)
        .other          _Z9matrixMulPfS_S_,@"STO_CUDA_ENTRY STV_DEFAULT"
_Z9matrixMulPfS_S_:
.text._Z9matrixMulPfS_S_:
[----:B------:R-:W-:Y:S01]  /*0000*/  LDC R1, c[0x0][0x37c] ;  /* 0x0000df00ff017b82 */ /* 0x000fe20000000800 */
[----:B------:R-:W0:Y:S07]  /*0010*/  S2R R8, SR_TID.Y ;  /* 0x0000000000087919 */ /* 0x000e2e0000002200 */
[----:B------:R-:W0:Y:S01]  /*0020*/  S2UR UR8, SR_CTAID.Y ;  /* 0x00000000000879c3 */ /* 0x000e220000002600 */
[----:B------:R-:W1:Y:S01]  /*0030*/  LDCU.64 UR4, c[0x0][0x388] ;  /* 0x00007100ff0477ac */ /* 0x000e620008000a00 */
[----:B------:R-:W-:Y:S01]  /*0040*/  HFMA2 R9, -RZ, RZ, 0, 0 ;  /* 0x00000000ff097431 */ /* 0x000fe200000001ff */
[----:B------:R-:W2:Y:S01]  /*0050*/  S2R R0, SR_TID.X ;  /* 0x0000000000007919 */ /* 0x000ea20000002100 */
[----:B------:R-:W3:Y:S04]  /*0060*/  LDCU.64 UR6, c[0x0][0x358] ;  /* 0x00006b00ff0677ac */ /* 0x000ee80008000a00 */
[----:B------:R-:W0:Y:S08]  /*0070*/  LDC R17, c[0x0][0x364] ;  /* 0x0000d900ff117b82 */ /* 0x000e300000000800 */
[----:B------:R-:W4:Y:S01]  /*0080*/  LDC.64 R6, c[0x0][0x380] ;  /* 0x0000e000ff067b82 */ /* 0x000f220000000a00 */
[----:B-1----:R-:W-:-:S04]  /*0090*/  UIADD3 UR4, UP0, UPT, UR4, 0x2100, URZ ;  /* 0x0000210004047890 */ /* 0x002fc8000ff1e0ff */
[----:B------:R-:W-:-:S03]  /*00a0*/  UIADD3.X UR5, UPT, UPT, URZ, UR5, URZ, UP0, !UPT ;  /* 0x00000005ff057290 */ /* 0x000fc600087fe4ff */
[----:B------:R-:W2:Y:S01]  /*00b0*/  S2UR UR9, SR_CTAID.X ;  /* 0x00000000000979c3 */ /* 0x000ea20000002500 */
[----:B------:R-:W-:Y:S02]  /*00c0*/  MOV R2, UR4 ;  /* 0x0000000400027c02 */ /* 0x000fe40008000f00 */
[----:B------:R-:W-:-:S05]  /*00d0*/  MOV R3, UR5 ;  /* 0x0000000500037c02 */ /* 0x000fca0008000f00 */
[----:B------:R-:W2:Y:S01]  /*00e0*/  LDC R11, c[0x0][0x360] ;  /* 0x0000d800ff0b7b82 */ /* 0x000ea20000000800 */
[----:B0-----:R-:W-:-:S04]  /*00f0*/  IMAD.WIDE.U32 R4, R17, UR8, R8 ;  /* 0x0000000811047c25 */ /* 0x001fc8000f8e0008 */
[----:B------:R-:W-:Y:S02]  /*0100*/  IMAD R9, R5, 0x2080, RZ ;  /* 0x0000208005097824 */ /* 0x000fe400078e02ff */
[----:B----4-:R-:W-:-:S05]  /*0110*/  IMAD.WIDE.U32 R4, R4, 0x2080, R6 ;  /* 0x0000208004047825 */ /* 0x010fca00078e0006 */
[----:B------:R-:W-:-:S05]  /*0120*/  IADD3 R5, PT, PT, R5, R9, RZ ;  /* 0x0000000905057210 */ /* 0x000fca0007ffe0ff */
[----:B---3--:R-:W3:Y:S04]  /*0130*/  LDG.E R23, desc[UR6][R4.64+0x4] ;  /* 0x0000040604177981 */ /* 0x008ee8000c1e1900 */
[----:B------:R-:W4:Y:S01]  /*0140*/  LDG.E R25, desc[UR6][R4.64+0x8] ;  /* 0x0000080604197981 */ /* 0x000f22000c1e1900 */
[----:B--2---:R-:W-:-:S03]  /*0150*/  IMAD R11, R11, UR9, R0 ;  /* 0x000000090b0b7c24 */ /* 0x004fc6000f8e0200 */
[----:B------:R-:W2:Y:S01]  /*0160*/  LDG.E R0, desc[UR6][R4.64] ;  /* 0x0000000604007981 */ /* 0x000ea2000c1e1900 */
[----:B------:R-:W-:-:S03]  /*0170*/  IMAD.WIDE R28, R11, 0x4, R2 ;  /* 0x000000040b1c7825 */ /* 0x000fc600078e0202 */
[----:B------:R-:W5:Y:S04]  /*0180*/  LDG.E R27, desc[UR6][R4.64+0xc] ;  /* 0x00000c06041b7981 */ /* 0x000f68000c1e1900 */
[----:B------:R-:W2:Y:S01]  /*0190*/  LDG.E R15, desc[UR6][R28.64+-0x2100] ;  /* 0xffdf00061c0f7981 */ /* 0x000ea2000c1e1900 */
[----:B------:R-:W-:-:S03]  /*01a0*/  IADD3 R13, PT, PT, R11, 0x1080, RZ ;  /* 0x000010800b0d7810 */ /* 0x000fc60007ffe0ff */
[----:B------:R-:W3:Y:S04]  /*01b0*/  LDG.E R14, desc[UR6][R28.64+-0x1080] ;  /* 0xffef80061c0e7981 */ /* 0x000ee8000c1e1900 */
[----:B------:R-:W4:Y:S01]  /*01c0*/  LDG.E R20, desc[UR6][R28.64] ;  /* 0x000000061c147981 */ /* 0x000f22000c1e1900 */
[----:B------:R-:W-:-:S03]  /*01d0*/  IMAD.WIDE R12, R13, 0x4, R2 ;  /* 0x000000040d0c7825 */ /* 0x000fc600078e0202 */
[----:B------:R-:W5:Y:S04]  /*01e0*/  LDG.E R22, desc[UR6][R28.64+0x1080] ;  /* 0x001080061c167981 */ /* 0x000f68000c1e1900 */
[----:B------:R-:W5:Y:S04]  /*01f0*/  LDG.E R18, desc[UR6][R12.64+-0x2100] ;  /* 0xffdf00060c127981 */ /* 0x000f68000c1e1900 */
[----:B------:R-:W5:Y:S04]  /*0200*/  LDG.E R21, desc[UR6][R4.64+0x10] ;  /* 0x0000100604157981 */ /* 0x000f68000c1e1900 */
[----:B------:R-:W5:Y:S04]  /*0210*/  LDG.E R16, desc[UR6][R12.64+-0x1080] ;  /* 0xffef80060c107981 */ /* 0x000f68000c1e1900 */
[----:B------:R-:W5:Y:S04]  /*0220*/  LDG.E R19, desc[UR6][R4.64+0x14] ;  /* 0x0000140604137981 */ /* 0x000f68000c1e1900 */
[----:B------:R-:W5:Y:S04]  /*0230*/  LDG.E R7, desc[UR6][R12.64] ;  /* 0x000000060c077981 */ /* 0x000f68000c1e1900 */
[----:B------:R-:W5:Y:S04]  /*0240*/  LDG.E R6, desc[UR6][R4.64+0x18] ;  /* 0x0000180604067981 */ /* 0x000f68000c1e1900 */
[----:B------:R0:W5:Y:S04]  /*0250*/  LDG.E R9, desc[UR6][R12.64+0x1080] ;  /* 0x001080060c097981 */ /* 0x000168000c1e1900 */
[----:B------:R-:W5:Y:S01]  /*0260*/  LDG.E R10, desc[UR6][R4.64+0x1c] ;  /* 0x00001c06040a7981 */ /* 0x000f62000c1e1900 */
[----:B0-----:R-:W-:-:S03]  /*0270*/  IADD3 R13, PT, PT, R11, 0x3180, RZ ;  /* 0x000031800b0d7810 */ /* 0x001fc60007ffe0ff */
[----:B------:R-:W5:Y:S01]  /*0280*/  LDG.E R12, desc[UR6][R4.64+0x28] ;  /* 0x00002806040c7981 */ /* 0x000f62000c1e1900 */
[----:B--2---:R-:W-:-:S04]  /*0290*/  FFMA R0, R0, R15, RZ ;  /* 0x0000000f00007223 */ /* 0x004fc800000000ff */
[----:B---3--:R-:W-:Y:S01]  /*02a0*/  FFMA R0, R23, R14, R0 ;  /* 0x0000000e17007223 */ /* 0x008fe20000000000 */
[----:B------:R-:W-:-:S03]  /*02b0*/  IADD3 R15, PT, PT, R11, 0x2100, RZ ;  /* 0x000021000b0f7810 */ /* 0x000fc60007ffe0ff */
[----:B----4-:R-:W-:Y:S02]  /*02c0*/  FFMA R0, R25, R20, R0 ;  /* 0x0000001419007223 */ /* 0x010fe40000000000 */
[----:B------:R-:W-:Y:S01]  /*02d0*/  IMAD.WIDE R14, R15, 0x4, R2 ;  /* 0x000000040f0e7825 */ /* 0x000fe200078e0202 */
[----:B------:R-:W2:Y:S03]  /*02e0*/  LDG.E R20, desc[UR6][R4.64+0x34] ;  /* 0x0000340604147981 */ /* 0x000ea6000c1e1900 */
[----:B-----5:R-:W-:Y:S01]  /*02f0*/  FFMA R0, R27, R22, R0 ;  /* 0x000000161b007223 */ /* 0x020fe20000000000 */
[----:B------:R-:W3:Y:S04]  /*0300*/  LDG.E R23, desc[UR6][R14.64+-0x1080] ;  /* 0xffef80060e177981 */ /* 0x000ee8000c1e1900 */
[----:B------:R-:W4:Y:S01]  /*0310*/  LDG.E R22, desc[UR6][R4.64+0x30] ;  /* 0x0000300604167981 */ /* 0x000f22000c1e1900 */
[----:B------:R-:W-:-:S03]  /*0320*/  FFMA R18, R21, R18, R0 ;  /* 0x0000001215127223 */ /* 0x000fc60000000000 */
[----:B------:R-:W5:Y:S04]  /*0330*/  LDG.E R21, desc[UR6][R14.64+-0x2100] ;  /* 0xffdf00060e157981 */ /* 0x000f68000c1e1900 */
[----:B------:R-:W5:Y:S01]  /*0340*/  LDG.E R0, desc[UR6][R4.64+0x20] ;  /* 0x0000200604007981 */ /* 0x000f62000c1e1900 */
[----:B------:R-:W-:-:S03]  /*0350*/  FFMA R25, R19, R16, R18 ;  /* 0x0000001013197223 */ /* 0x000fc60000000012 */
[----:B------:R-:W3:Y:S04]  /*0360*/  LDG.E R16, desc[UR6][R4.64+0x24] ;  /* 0x0000240604107981 */ /* 0x000ee8000c1e1900 */
[----:B------:R-:W2:Y:S01]  /*0370*/  LDG.E R19, desc[UR6][R14.64] ;  /* 0x000000060e137981 */ /* 0x000ea2000c1e1900 */
[----:B------:R-:W-:Y:S01]  /*0380*/  FFMA R27, R6, R7, R25 ;  /* 0x00000007061b7223 */ /* 0x000fe20000000019 */
[----:B------:R-:W-:Y:S02]  /*0390*/  IMAD.WIDE R6, R13, 0x4, R2 ;  /* 0x000000040d067825 */ /* 0x000fe400078e0202 */
[----:B------:R-:W4:Y:S04]  /*03a0*/  LDG.E R18, desc[UR6][R14.64+0x1080] ;  /* 0x001080060e127981 */ /* 0x000f28000c1e1900 */
[----:B------:R-:W4:Y:S01]  /*03b0*/  LDG.E R25, desc[UR6][R4.64+0x2c] ;  /* 0x00002c0604197981 */ /* 0x000f22000c1e1900 */
[----:B------:R-:W-:-:S03]  /*03c0*/  FFMA R24, R10, R9, R27 ;  /* 0x000000090a187223 */ /* 0x000fc6000000001b */
[----:B------:R-:W4:Y:S04]  /*03d0*/  LDG.E R29, desc[UR6][R6.64+-0x2100] ;  /* 0xffdf0006061d7981 */ /* 0x000f28000c1e1900 */
[----:B------:R-:W4:Y:S04]  /*03e0*/  LDG.E R27, desc[UR6][R6.64+-0x1080] ;  /* 0xffef8006061b7981 */ /* 0x000f28000c1e1900 */
[----:B------:R0:W4:Y:S04]  /*03f0*/  LDG.E R9, desc[UR6][R4.64+0x38] ;  /* 0x0000380604097981 */ /* 0x000128000c1e1900 */
[----:B------:R-:W4:Y:S01]  /*0400*/  LDG.E R10, desc[UR6][R6.64] ;  /* 0x00000006060a7981 */ /* 0x000f22000c1e1900 */
[----:B------:R-:W-:Y:S01]  /*0410*/  UMOV UR4, 0xc ;  /* 0x0000000c00047882 */ /* 0x000fe20000000000 */
[----:B-----5:R-:W-:-:S04]  /*0420*/  FFMA R21, R0, R21, R24 ;  /* 0x0000001500157223 */ /* 0x020fc80000000018 */
[----:B---3--:R-:W-:-:S04]  /*0430*/  FFMA R21, R16, R23, R21 ;  /* 0x0000001710157223 */ /* 0x008fc80000000015 */
[----:B--2---:R-:W-:-:S04]  /*0440*/  FFMA R12, R12, R19, R21 ;  /* 0x000000130c0c7223 */ /* 0x004fc80000000015 */
[----:B----4-:R-:W-:-:S04]  /*0450*/  FFMA R25, R25, R18, R12 ;  /* 0x0000001219197223 */ /* 0x010fc8000000000c */
[----:B------:R-:W-:Y:S01]  /*0460*/  FFMA R25, R22, R29, R25 ;  /* 0x0000001d16197223 */ /* 0x000fe20000000019 */
[----:B------:R-:W-:-:S03]  /*0470*/  IADD3 R12, P0, PT, R4, 0x38, RZ ;  /* 0x00000038040c7810 */ /* 0x000fc60007f1e0ff */
[----:B------:R-:W-:Y:S01]  /*0480*/  FFMA R20, R20, R27, R25 ;  /* 0x0000001b14147223 */ /* 0x000fe20000000019 */
[----:B------:R-:W-:Y:S01]  /*0490*/  IMAD R0, R17, UR8, R8 ;  /* 0x0000000811007c24 */ /* 0x000fe2000f8e0208 */
[----:B0-----:R-:W-:Y:S02]  /*04a0*/  IADD3.X R5, PT, PT, RZ, R5, RZ, P0, !PT ;  /* 0x00000005ff057210 */ /* 0x001fe400007fe4ff */
[----:B------:R-:W-:-:S07]  /*04b0*/  FFMA R8, R9, R10, R20 ;  /* 0x0000000a09087223 */ /* 0x000fce0000000014 */
.L_x_0:
[----:B------:R-:W-:Y:S01]  /*04c0*/  IADD3 R17, PT, PT, R13, 0x1080, RZ ;  /* 0x000010800d117810 */ /* 0x000fe20007ffe0ff */
[----:B------:R0:W2:Y:S01]  /*04d0*/  LDG.E R29, desc[UR6][R6.64+0x1080] ;  /* 0x00108006061d7981 */ /* 0x0000a2000c1e1900 */
[----:B------:R-:W-:-:S03]  /*04e0*/  MOV R4, R12 ;  /* 0x0000000c00047202 */ /* 0x000fc60000000f00 */
[----:B------:R-:W-:Y:S02]  /*04f0*/  IMAD.WIDE R16, R17, 0x4, R2 ;  /* 0x0000000411107825 */ /* 0x000fe400078e0202 */
[----:B------:R-:W2:Y:S04]  /*0500*/  LDG.E R26, desc[UR6][R4.64+0x4] ;  /* 0x00000406041a7981 */ /* 0x000ea8000c1e1900 */
[----:B------:R-:W3:Y:S04]  /*0510*/  LDG.E R9, desc[UR6][R4.64+0x8] ;  /* 0x0000080604097981 */ /* 0x000ee8000c1e1900 */
[----:B------:R-:W3:Y:S04]  /*0520*/  LDG.E R18, desc[UR6][R16.64+-0x2100] ;  /* 0xffdf000610127981 */ /* 0x000ee8000c1e1900 */
[----:B------:R-:W4:Y:S04]  /*0530*/  LDG.E R12, desc[UR6][R4.64+0xc] ;  /* 0x00000c06040c7981 */ /* 0x000f28000c1e1900 */
[----:B------:R-:W4:Y:S01]  /*0540*/  LDG.E R21, desc[UR6][R16.64+-0x1080] ;  /* 0xffef800610157981 */ /* 0x000f22000c1e1900 */
[----:B------:R-:W-:-:S03]  /*0550*/  IADD3 R23, PT, PT, R13, 0x2100, RZ ;  /* 0x000021000d177810 */ /* 0x000fc60007ffe0ff */
[----:B------:R-:W5:Y:S04]  /*0560*/  LDG.E R14, desc[UR6][R4.64+0x10] ;  /* 0x00001006040e7981 */ /* 0x000f68000c1e1900 */
[----:B------:R-:W5:Y:S01]  /*0570*/  LDG.E R19, desc[UR6][R16.64] ;  /* 0x0000000610137981 */ /* 0x000f62000c1e1900 */
[----:B0-----:R-:W-:-:S03]  /*0580*/  IMAD.WIDE R6, R23, 0x4, R2 ;  /* 0x0000000417067825 */ /* 0x001fc600078e0202 */
[----:B------:R-:W5:Y:S04]  /*0590*/  LDG.E R10, desc[UR6][R16.64+0x1080] ;  /* 0x00108006100a7981 */ /* 0x000f68000c1e1900 */
        /* <DEDUP_REMOVED lines=9> */
[----:B0-----:R-:W-:-:S05]  /*0630*/  IADD3 R7, PT, PT, R13, 0x4200, RZ ;  /* 0x000042000d077810 */ /* 0x001fca0007ffe0ff */
[----:B------:R-:W-:-:S04]  /*0640*/  IMAD.WIDE R6, R7, 0x4, R2 ;  /* 0x0000000407067825 */ /* 0x000fc800078e0202 */
[----:B--2---:R-:W-:Y:S01]  /*0650*/  FFMA R26, R26, R29, R8 ;  /* 0x0000001d1a1a7223 */ /* 0x004fe20000000008 */
[----:B------:R-:W-:-:S03]  /*0660*/  IADD3 R8, PT, PT, R13, 0x3180, RZ ;  /* 0x000031800d087810 */ /* 0x000fc60007ffe0ff */
[----:B---3--:R-:W-:Y:S02]  /*0670*/  FFMA R29, R9, R18, R26 ;  /* 0x00000012091d7223 */ /* 0x008fe4000000001a */
[----:B------:R-:W-:Y:S01]  /*0680*/  IMAD.WIDE R8, R8, 0x4, R2 ;  /* 0x0000000408087825 */ /* 0x000fe200078e0202 */
[----:B------:R-:W2:Y:S03]  /*0690*/  LDG.E R18, desc[UR6][R4.64+0x24] ;  /* 0x0000240604127981 */ /* 0x000ea6000c1e1900 */
[----:B----4-:R-:W-:Y:S02]  /*06a0*/  FFMA R29, R12, R21, R29 ;  /* 0x000000150c1d7223 */ /* 0x010fe4000000001d */
[----:B------:R-:W3:Y:S04]  /*06b0*/  LDG.E R12, desc[UR6][R4.64+0x28] ;  /* 0x00002806040c7981 */ /* 0x000ee8000c1e1900 */
[----:B------:R-:W3:Y:S01]  /*06c0*/  LDG.E R21, desc[UR6][R8.64+-0x2100] ;  /* 0xffdf000608157981 */ /* 0x000ee2000c1e1900 */
[----:B-----5:R-:W-:-:S03]  /*06d0*/  FFMA R14, R14, R19, R29 ;  /* 0x000000130e0e7223 */ /* 0x020fc6000000001d */
[----:B------:R-:W4:Y:S04]  /*06e0*/  LDG.E R19, desc[UR6][R8.64+-0x1080] ;  /* 0xffef800608137981 */ /* 0x000f28000c1e1900 */
[----:B------:R-:W5:Y:S01]  /*06f0*/  LDG.E R29, desc[UR6][R4.64+0x34] ;  /* 0x00003406041d7981 */ /* 0x000f62000c1e1900 */
[----:B------:R-:W-:-:S03]  /*0700*/  FFMA R26, R15, R10, R14 ;  /* 0x0000000a0f1a7223 */ /* 0x000fc6000000000e */
[----:B------:R-:W5:Y:S04]  /*0710*/  LDG.E R10, desc[UR6][R4.64+0x30] ;  /* 0x00003006040a7981 */ /* 0x000f68000c1e1900 */
[----:B------:R-:W5:Y:S01]  /*0720*/  LDG.E R15, desc[UR6][R8.64] ;  /* 0x00000006080f7981 */ /* 0x000f62000c1e1900 */
[----:B------:R-:W-:-:S03]  /*0730*/  FFMA R27, R24, R27, R26 ;  /* 0x0000001b181b7223 */ /* 0x000fc6000000001a */
[----:B------:R0:W5:Y:S04]  /*0740*/  LDG.E R14, desc[UR6][R8.64+0x1080] ;  /* 0x00108006080e7981 */ /* 0x000168000c1e1900 */
[----:B------:R-:W5:Y:S01]  /*0750*/  LDG.E R24, desc[UR6][R4.64+0x38] ;  /* 0x0000380604187981 */ /* 0x000f62000c1e1900 */
[----:B------:R-:W-:-:S03]  /*0760*/  FFMA R27, R22, R25, R27 ;  /* 0x00000019161b7223 */ /* 0x000fc6000000001b */
[----:B------:R-:W5:Y:S04]  /*0770*/  LDG.E R25, desc[UR6][R6.64+-0x2100] ;  /* 0xffdf000606197981 */ /* 0x000f68000c1e1900 */
[----:B------:R-:W5:Y:S01]  /*0780*/  LDG.E R22, desc[UR6][R4.64+0x3c] ;  /* 0x00003c0604167981 */ /* 0x000f62000c1e1900 */
[----:B------:R-:W-:-:S03]  /*0790*/  FFMA R26, R20, R23, R27 ;  /* 0x00000017141a7223 */ /* 0x000fc6000000001b */
[----:B------:R-:W5:Y:S04]  /*07a0*/  LDG.E R27, desc[UR6][R6.64+-0x1080] ;  /* 0xffef8006061b7981 */ /* 0x000f68000c1e1900 */
[----:B------:R-:W5:Y:S04]  /*07b0*/  LDG.E R20, desc[UR6][R4.64+0x40] ;  /* 0x0000400604147981 */ /* 0x000f68000c1e1900 */
[----:B------:R-:W5:Y:S01]  /*07c0*/  LDG.E R23, desc[UR6][R6.64] ;  /* 0x0000000606177981 */ /* 0x000f62000c1e1900 */
[----:B0-----:R-:W-:Y:S01]  /*07d0*/  IADD3 R8, PT, PT, R13, 0x5280, RZ ;  /* 0x000052800d087810 */ /* 0x001fe20007ffe0ff */
[----:B--2---:R-:W-:-:S02]  /*07e0*/  FFMA R9, R18, R17, R26 ;  /* 0x0000001112097223 */ /* 0x004fc4000000001a */
[----:B------:R0:W2:Y:S04]  /*07f0*/  LDG.E R17, desc[UR6][R6.64+0x1080] ;  /* 0x0010800606117981 */ /* 0x0000a8000c1e1900 */
[----:B------:R-:W2:Y:S01]  /*0800*/  LDG.E R18, desc[UR6][R4.64+0x48] ;  /* 0x0000480604127981 */ /* 0x000ea2000c1e1900 */
[----:B---3--:R-:W-:Y:S01]  /*0810*/  FFMA R21, R12, R21, R9 ;  /* 0x000000150c157223 */ /* 0x008fe20000000009 */
[----:B------:R-:W-:Y:S02]  /*0820*/  IMAD.WIDE R8, R8, 0x4, R2 ;  /* 0x0000000408087825 */ /* 0x000fe400078e0202 */
[----:B------:R-:W2:Y:S02]  /*0830*/  LDG.E R12, desc[UR6][R4.64+0x44] ;  /* 0x00004406040c7981 */ /* 0x000ea4000c1e1900 */
[----:B----4-:R-:W-:-:S02]  /*0840*/  FFMA R19, R16, R19, R21 ;  /* 0x0000001310137223 */ /* 0x010fc40000000015 */
[----:B------:R-:W3:Y:S04]  /*0850*/  LDG.E R21, desc[UR6][R8.64+-0x2100] ;  /* 0xffdf000608157981 */ /* 0x000ee8000c1e1900 */
[----:B------:R-:W4:Y:S01]  /*0860*/  LDG.E R16, desc[UR6][R8.64+-0x1080] ;  /* 0xffef800608107981 */ /* 0x000f22000c1e1900 */
[----:B-----5:R-:W-:-:S03]  /*0870*/  FFMA R10, R10, R15, R19 ;  /* 0x0000000f0a0a7223 */ /* 0x020fc60000000013 */
[----:B------:R-:W4:Y:S01]  /*0880*/  LDG.E R19, desc[UR6][R4.64+0x4c] ;  /* 0x00004c0604137981 */ /* 0x000f22000c1e1900 */
[----:B------:R-:W-:-:S03]  /*0890*/  FFMA R29, R29, R14, R10 ;  /* 0x0000000e1d1d7223 */ /* 0x000fc6000000000a */
[----:B------:R-:W5:Y:S01]  /*08a0*/  LDG.E R15, desc[UR6][R4.64+0x50] ;  /* 0x00005006040f7981 */ /* 0x000f62000c1e1900 */
[----:B0-----:R-:W-:-:S03]  /*08b0*/  IADD3 R7, PT, PT, R13, 0x6300, RZ ;  /* 0x000063000d077810 */ /* 0x001fc60007ffe0ff */
[----:B------:R-:W5:Y:S01]  /*08c0*/  LDG.E R10, desc[UR6][R8.64] ;  /* 0x00000006080a7981 */ /* 0x000f62000c1e1900 */
[----:B------:R-:W-:Y:S01]  /*08d0*/  FFMA R29, R24, R25, R29 ;  /* 0x00000019181d7223 */ /* 0x000fe2000000001d */
[----:B------:R-:W-:Y:S02]  /*08e0*/  IMAD.WIDE R6, R7, 0x4, R2 ;  /* 0x0000000407067825 */ /* 0x000fe400078e0202 */
        /* <DEDUP_REMOVED lines=8> */
[----:B------:R-:W5:Y:S04]  /*0970*/  LDG.E R29, desc[UR6][R4.64+0x60] ;  /* 0x00006006041d7981 */ /* 0x000f68000c1e1900 */
[----:B------:R-:W5:Y:S01]  /*0980*/  LDG.E R20, desc[UR6][R6.64] ;  /* 0x0000000606147981 */ /* 0x000f62000c1e1900 */
[----:B0-----:R-:W-:-:S05]  /*0990*/  IADD3 R9, PT, PT, R13, 0x7380, RZ ;  /* 0x000073800d097810 */ /* 0x001fca0007ffe0ff */
[----:B------:R-:W-:-:S04]  /*09a0*/  IMAD.WIDE R8, R9, 0x4, R2 ;  /* 0x0000000409087825 */ /* 0x000fc800078e0202 */
[----:B--2---:R-:W-:Y:S02]  /*09b0*/  FFMA R17, R12, R17, R26 ;  /* 0x000000110c117223 */ /* 0x004fe4000000001a */
[----:B------:R0:W2:Y:S02]  /*09c0*/  LDG.E R12, desc[UR6][R6.64+0x1080] ;  /* 0x00108006060c7981 */ /* 0x0000a4000c1e1900 */
[----:B---3--:R-:W-:Y:S02]  /*09d0*/  FFMA R18, R18, R21, R17 ;  /* 0x0000001512127223 */ /* 0x008fe40000000011 */
[----:B------:R-:W2:Y:S04]  /*09e0*/  LDG.E R17, desc[UR6][R4.64+0x64] ;  /* 0x0000640604117981 */ /* 0x000ea8000c1e1900 */
[----:B------:R-:W3:Y:S01]  /*09f0*/  LDG.E R21, desc[UR6][R8.64+0x1080] ;  /* 0x0010800608157981 */ /* 0x000ee2000c1e1900 */
[----:B----4-:R-:W-:-:S03]  /*0a00*/  FFMA R16, R19, R16, R18 ;  /* 0x0000001013107223 */ /* 0x010fc60000000012 */
[----:B------:R-:W4:Y:S01]  /*0a10*/  LDG.E R19, desc[UR6][R4.64+0x68] ;  /* 0x0000680604137981 */ /* 0x000f22000c1e1900 */
[----:B0-----:R-:W-:-:S03]  /*0a20*/  IADD3 R6, PT, PT, R13, 0x8400, RZ ;  /* 0x000084000d067810 */ /* 0x001fc60007ffe0ff */
[----:B------:R-:W3:Y:S01]  /*0a30*/  LDG.E R18, desc[UR6][R4.64+0x6c] ;  /* 0x00006c0604127981 */ /* 0x000ee2000c1e1900 */
[----:B-----5:R-:W-:-:S03]  /*0a40*/  FFMA R26, R15, R10, R16 ;  /* 0x0000000a0f1a7223 */ /* 0x020fc60000000010 */
[----:B------:R-:W4:Y:S04]  /*0a50*/  LDG.E R16, desc[UR6][R8.64+-0x2100] ;  /* 0xffdf000608107981 */ /* 0x000f28000c1e1900 */
[----:B------:R-:W3:Y:S01]  /*0a60*/  LDG.E R15, desc[UR6][R8.64+-0x1080] ;  /* 0xffef8006080f7981 */ /* 0x000ee2000c1e1900 */
[----:B------:R-:W-:-:S03]  /*0a70*/  FFMA R7, R25, R14, R26 ;  /* 0x0000000e19077223 */ /* 0x000fc6000000001a */
[----:B------:R0:W5:Y:S04]  /*0a80*/  LDG.E R10, desc[UR6][R8.64] ;  /* 0x00000006080a7981 */ /* 0x000168000c1e1900 */
[----:B------:R-:W5:Y:S01]  /*0a90*/  LDG.E R25, desc[UR6][R4.64+0x70] ;  /* 0x0000700604197981 */ /* 0x000f62000c1e1900 */
[----:B------:R-:W-:Y:S01]  /*0aa0*/  FFMA R24, R24, R27, R7 ;  /* 0x0000001b18187223 */ /* 0x000fe20000000007 */
[----:B------:R-:W-:Y:S02]  /*0ab0*/  IMAD.WIDE R6, R6, 0x4, R2 ;  /* 0x0000000406067825 */ /* 0x000fe400078e0202 */
[----:B------:R-:W5:Y:S04]  /*0ac0*/  LDG.E R14, desc[UR6][R4.64+0x74] ;  /* 0x00007406040e7981 */ /* 0x000f68000c1e1900 */
[----:B------:R-:W5:Y:S01]  /*0ad0*/  LDG.E R26, desc[UR6][R6.64+-0x2100] ;  /* 0xffdf0006061a7981 */ /* 0x000f62000c1e1900 */
[----:B------:R-:W-:-:S03]  /*0ae0*/  FFMA R24, R23, R22, R24 ;  /* 0x0000001617187223 */ /* 0x000fc60000000018 */
[----:B------:R-:W5:Y:S04]  /*0af0*/  LDG.E R22, desc[UR6][R4.64+0x78] ;  /* 0x0000780604167981 */ /* 0x000f68000c1e1900 */
[----:B------:R-:W5:Y:S01]  /*0b00*/  LDG.E R27, desc[UR6][R4.64+0x7c] ;  /* 0x00007c06041b7981 */ /* 0x000f62000c1e1900 */
[----:B0-----:R-:W-:-:S03]  /*0b10*/  FFMA R8, R29, R20, R24 ;  /* 0x000000141d087223 */ /* 0x001fc60000000018 */
[----:B------:R-:W5:Y:S04]  /*0b20*/  LDG.E R20, desc[UR6][R6.64+-0x1080] ;  /* 0xffef800606147981 */ /* 0x000f68000c1e1900 */
[----:B------:R-:W5:Y:S04]  /*0b30*/  LDG.E R24, desc[UR6][R4.64+0x80] ;  /* 0x0000800604187981 */ /* 0x000f68000c1e1900 */
[----:B------:R-:W5:Y:S01]  /*0b40*/  LDG.E R23, desc[UR6][R6.64] ;  /* 0x0000000606177981 */ /* 0x000f62000c1e1900 */
[C---:B------:R-:W-:Y:S02]  /*0b50*/  IADD3 R9, PT, PT, R13.reuse, 0x9480, RZ ;  /* 0x000094800d097810 */ /* 0x040fe40007ffe0ff */
[----:B------:R-:W-:Y:S01]  /*0b60*/  IADD3 R13, PT, PT, R13, 0xa500, RZ ;  /* 0x0000a5000d0d7810 */ /* 0x000fe20007ffe0ff */
[----:B--2---:R-:W-:-:S02]  /*0b70*/  FFMA R8, R17, R12, R8 ;  /* 0x0000000c11087223 */ /* 0x004fc40000000008 */
[----:B------:R0:W2:Y:S04]  /*0b80*/  LDG.E R17, desc[UR6][R6.64+0x1080] ;  /* 0x0010800606117981 */ /* 0x0000a8000c1e1900 */
[----:B------:R-:W2:Y:S01]  /*0b90*/  LDG.E R12, desc[UR6][R4.64+0x84] ;  /* 0x00008406040c7981 */ /* 0x000ea2000c1e1900 */
[----:B----4-:R-:W-:Y:S01]  /*0ba0*/  FFMA R19, R19, R16, R8 ;  /* 0x0000001013137223 */ /* 0x010fe20000000008 */
[----:B------:R-:W-:-:S04]  /*0bb0*/  IMAD.WIDE R8, R9, 0x4, R2 ;  /* 0x0000000409087825 */ /* 0x000fc800078e0202 */
[----:B---3--:R-:W-:Y:S02]  /*0bc0*/  FFMA R18, R18, R15, R19 ;  /* 0x0000000f12127223 */ /* 0x008fe40000000013 */
[----:B------:R-:W3:Y:S04]  /*0bd0*/  LDG.E R15, desc[UR6][R4.64+0x88] ;  /* 0x00008806040f7981 */ /* 0x000ee8000c1e1900 */
[----:B------:R-:W3:Y:S01]  /*0be0*/  LDG.E R16, desc[UR6][R8.64+-0x2100] ;  /* 0xffdf000608107981 */ /* 0x000ee2000c1e1900 */
[----:B-----5:R-:W-:-:S03]  /*0bf0*/  FFMA R25, R25, R10, R18 ;  /* 0x0000000a19197223 */ /* 0x020fc60000000012 */
[----:B------:R-:W4:Y:S01]  /*0c00*/  LDG.E R10, desc[UR6][R4.64+0x8c] ;  /* 0x00008c06040a7981 */ /* 0x000f22000c1e1900 */
[----:B------:R-:W-:-:S03]  /*0c10*/  FFMA R25, R14, R21, R25 ;  /* 0x000000150e197223 */ /* 0x000fc60000000019 */
[----:B------:R-:W4:Y:S01]  /*0c20*/  LDG.E R19, desc[UR6][R8.64+-0x1080] ;  /* 0xffef800608137981 */ /* 0x000f22000c1e1900 */
[----:B0-----:R-:W-:-:S03]  /*0c30*/  IMAD.WIDE R6, R13, 0x4, R2 ;  /* 0x000000040d067825 */ /* 0x001fc600078e0202 */
[----:B------:R-:W5:Y:S04]  /*0c40*/  LDG.E R14, desc[UR6][R4.64+0x90] ;  /* 0x00009006040e7981 */ /* 0x000f68000c1e1900 */
[----:B------:R-:W5:Y:S01]  /*0c50*/  LDG.E R21, desc[UR6][R8.64] ;  /* 0x0000000608157981 */ /* 0x000f62000c1e1900 */
[----:B------:R-:W-:-:S03]  /*0c60*/  FFMA R22, R22, R26, R25 ;  /* 0x0000001a16167223 */ /* 0x000fc60000000019 */
[----:B------:R-:W5:Y:S04]  /*0c70*/  LDG.E R18, desc[UR6][R8.64+0x1080] ;  /* 0x0010800608127981 */ /* 0x000f68000c1e1900 */
[----:B------:R-:W5:Y:S01]  /*0c80*/  LDG.E R25, desc[UR6][R4.64+0x94] ;  /* 0x0000940604197981 */ /* 0x000f62000c1e1900 */
[----:B------:R-:W-:-:S03]  /*0c90*/  FFMA R29, R27, R20, R22 ;  /* 0x000000141b1d7223 */ /* 0x000fc60000000016 */
[----:B------:R-:W5:Y:S04]  /*0ca0*/  LDG.E R20, desc[UR6][R4.64+0x98] ;  /* 0x0000980604147981 */ /* 0x000f68000c1e1900 */
[----:B------:R-:W5:Y:S01]  /*0cb0*/  LDG.E R27, desc[UR6][R6.64+-0x2100] ;  /* 0xffdf0006061b7981 */ /* 0x000f62000c1e1900 */
[----:B------:R-:W-:-:S03]  /*0cc0*/  FFMA R29, R24, R23, R29 ;  /* 0x00000017181d7223 */ /* 0x000fc6000000001d */
[----:B------:R-:W5:Y:S04]  /*0cd0*/  LDG.E R24, desc[UR6][R4.64+0x9c] ;  /* 0x00009c0604187981 */ /* 0x000f68000c1e1900 */
[----:B------:R-:W5:Y:S04]  /*0ce0*/  LDG.E R23, desc[UR6][R6.64+-0x1080] ;  /* 0xffef800606177981 */ /* 0x000f68000c1e1900 */
[----:B------:R0:W5:Y:S04]  /*0cf0*/  LDG.E R22, desc[UR6][R4.64+0xa0] ;  /* 0x0000a00604167981 */ /* 0x000168000c1e1900 */
[----:B------:R-:W5:Y:S01]  /*0d00*/  LDG.E R9, desc[UR6][R6.64] ;  /* 0x0000000606097981 */ /* 0x000f62000c1e1900 */
[----:B------:R-:W-:-:S04]  /*0d10*/  UIADD3 UR4, UPT, UPT, UR4, 0x28, URZ ;  /* 0x0000002804047890 */ /* 0x000fc8000fffe0ff */
[----:B------:R-:W-:Y:S01]  /*0d20*/  UISETP.NE.AND UP0, UPT, UR4, 0x804, UPT ;  /* 0x000008040400788c */ /* 0x000fe2000bf05270 */
[----:B--2---:R-:W-:-:S04]  /*0d30*/  FFMA R12, R12, R17, R29 ;  /* 0x000000110c0c7223 */ /* 0x004fc8000000001d */
[----:B---3--:R-:W-:-:S04]  /*0d40*/  FFMA R15, R15, R16, R12 ;  /* 0x000000100f0f7223 */ /* 0x008fc8000000000c */
[----:B----4-:R-:W-:-:S04]  /*0d50*/  FFMA R15, R10, R19, R15 ;  /* 0x000000130a0f7223 */ /* 0x010fc8000000000f */
[----:B-----5:R-:W-:-:S04]  /*0d60*/  FFMA R14, R14, R21, R15 ;  /* 0x000000150e0e7223 */ /* 0x020fc8000000000f */
[----:B------:R-:W-:Y:S01]  /*0d70*/  FFMA R25, R25, R18, R14 ;  /* 0x0000001219197223 */ /* 0x000fe2000000000e */
[----:B------:R-:W-:-:S03]  /*0d80*/  IADD3 R12, P0, PT, R4, 0xa0, RZ ;  /* 0x000000a0040c7810 */ /* 0x000fc60007f1e0ff */
[----:B------:R-:W-:Y:S01]  /*0d90*/  FFMA R25, R20, R27, R25 ;  /* 0x0000001b14197223 */ /* 0x000fe20000000019 */
[----:B0-----:R-:W-:-:S03]  /*0da0*/  IADD3.X R5, PT, PT, RZ, R5, RZ, P0, !PT ;  /* 0x00000005ff057210 */ /* 0x001fc600007fe4ff */
[----:B------:R-:W-:-:S04]  /*0db0*/  FFMA R23, R24, R23, R25 ;  /* 0x0000001718177223 */ /* 0x000fc80000000019 */
[----:B------:R-:W-:Y:S01]  /*0dc0*/  FFMA R8, R22, R9, R23 ;  /* 0x0000000916087223 */ /* 0x000fe20000000017 */
[----:B------:R-:W-:Y:S06]  /*0dd0*/  BRA.U UP0, `(.L_x_0) ;  /* 0xfffffff500b87547 */ /* 0x000fec000b83ffff */
[----:B------:R-:W-:-:S04]  /*0de0*/  ISETP.GT.AND P0, PT, R11, 0x406, PT ;  /* 0x000004060b00780c */ /* 0x000fc80003f04270 */
[----:B------:R-:W-:-:S13]  /*0df0*/  ISETP.GT.U32.OR P0, PT, R0, 0x806, P0 ;  /* 0x000008060000780c */ /* 0x000fda0000704470 */
[----:B------:R-:W-:Y:S05]  /*0e00*/  @P0 EXIT ;  /* 0x000000000000094d */ /* 0x000fea0003800000 */
[----:B------:R-:W0:Y:S01]  /*0e10*/  LDC.64 R2, c[0x0][0x390] ;  /* 0x0000e400ff027b82 */ /* 0x000e220000000a00 */
[----:B------:R-:W-:-:S04]  /*0e20*/  IMAD R11, R0, 0x407, R11 ;  /* 0x00000407000b7824 */ /* 0x000fc800078e020b */
[----:B0-----:R-:W-:-:S05]  /*0e30*/  IMAD.WIDE R2, R11, 0x4, R2 ;  /* 0x000000040b027825 */ /* 0x001fca00078e0202 */
[----:B------:R-:W-:Y:S01]  /*0e40*/  STG.E desc[UR6][R2.64], R8 ;  /* 0x0000000802007986 */ /* 0x000fe2000c101906 */
[----:B------:R-:W-:Y:S05]  /*0e50*/  EXIT ;  /* 0x000000000000794d */ /* 0x000fea0003800000 */
.L_x_1:
[----:B------:R-:W-:-:S00]  /*0e60*/  BRA `(.L_x_1) ;  /* 0xfffffffc00fc7947 */ /* 0x000fc0000383ffff */
[----:B------:R-:W-:-:S00]  /*0e70*/  NOP ;  /* 0x0000000000007918 */ /* 0x000fc00000000000 */
        /* <DEDUP_REMOVED lines=8> */
.L_x_2:


//--------------------- .nv.shared.reserved.0     --------------------------
	.section	.nv.shared.reserved.0,"aw",@nobits
	.weak		__nv_reservedSMEM_offset_0_alias
	.size		__nv_reservedSMEM_offset_0_alias, 0, 64
	.other		__nv_reservedSMEM_offset_0_alias,@"STO_CUDA_RESERVED_SHARED STV_DEFAULT"
__nv_reservedSMEM_offset_0_alias:
	.zero		0
	.zero		64


//--------------------- .nv.constant0._Z9matrixMulPfS_S_ --------------------------
	.section	.nv.constant0._Z9matrixMulPfS_S_,"a",@progbits
	.sectionflags	@""
	.align	4
.nv.constant0._Z9matrixMulPfS_S_:
	.zero		920


//--------------------- SYMBOLS --------------------------

	.type		.nv.reservedSmem.offset0,@object
	.size		.nv.reservedSmem.offset0,0x4
